//
// Generated by NVIDIA NVVM Compiler
//
// Compiler Build ID: CL-36424714
// Cuda compilation tools, release 13.0, V13.0.88
// Based on NVVM 20.0.0
//

.version 9.0
.target sm_100
.address_size 64

	// .globl	default_function_kernel

.visible .entry default_function_kernel(
	.param .u64 .ptr .align 1 default_function_kernel_param_0,
	.param .u64 .ptr .align 1 default_function_kernel_param_1
)
.maxntid 32
{
	.reg .pred 	%p<7>;
	.reg .b32 	%r<13>;
	.reg .b32 	%f<7>;
	.reg .b64 	%rd<9>;

	ld.param.u64 	%rd1, [default_function_kernel_param_0];
	ld.param.u64 	%rd2, [default_function_kernel_param_1];
	mov.u32 	%r5, %ctaid.x;
	shl.b32 	%r6, %r5, 1;
	mov.u32 	%r2, %tid.x;
	shr.u32 	%r3, %r2, 4;
	or.b32  	%r7, %r6, %r3;
	setp.eq.s32 	%p1, %r7, 0;
	setp.gt.u32 	%p2, %r5, 7;
	and.b32  	%r8, %r2, 14;
	setp.eq.s32 	%p3, %r8, 0;
	or.pred  	%p4, %p1, %p3;
	or.pred  	%p5, %p4, %p2;
	mov.f32 	%f6, 0f00000000;
	@%p5 bra 	$L__BB0_3;
	and.b32  	%r4, %r2, 15;
	setp.eq.s32 	%p6, %r4, 15;
	@%p6 bra 	$L__BB0_3;
	mad.lo.s32 	%r9, %r5, 26, %r4;
	mad.lo.s32 	%r10, %r3, 13, %r9;
	cvta.to.global.u64 	%rd3, %rd2;
	mul.wide.u32 	%rd4, %r10, 4;
	add.s64 	%rd5, %rd3, %rd4;
	ld.global.nc.f32 	%f6, [%rd5+-60];
$L__BB0_3:
	cvta.to.global.u64 	%rd6, %rd1;
	shl.b32 	%r11, %r5, 5;
	or.b32  	%r12, %r11, %r2;
	mul.wide.u32 	%rd7, %r12, 4;
	add.s64 	%rd8, %rd6, %rd7;
	st.global.f32 	[%rd8], %f6;
	ret;

}


// ===== COMPILED SASS (sm_100) =====

	.target	sm_100

	.elftype	@"ET_EXEC"


//--------------------- .note.nv.tkinfo           --------------------------
	.section	.note.nv.tkinfo,"",@"SHT_NOTE"
	.sectionflags	@"SHF_NOTE_NV_TKINFO"
	.tkinfo
        /*0018*/ 	.word	0x00000002
        /*0030*/ 	.string	""
        /*0030*/ 	.string	"ptxas"
        /*0030*/ 	.string	"Cuda compilation tools, release 13.0, V13.0.88"
        /*0030*/ 	.string	"Build cuda_13.0.r13.0/compiler.36424714_0"
        /*0030*/ 	.string	"-arch sm_100 -m 64 "



//--------------------- .note.nv.cuinfo           --------------------------
	.section	.note.nv.cuinfo,"",@"SHT_NOTE"
	.sectionflags	@"SHF_NOTE_NV_CUINFO"
        /*0018*/ 	.short	0x0002
        /*001a*/ 	.short	0x0064
        /*001c*/ 	.short	0x0082
	.zero		2


//--------------------- .nv.info                  --------------------------
	.section	.nv.info,"",@"SHT_CUDA_INFO"
	.align	4


	//----- nvinfo : EIATTR_REGCOUNT
	.align		4
        /*0000*/ 	.byte	0x04, 0x2f
        /*0002*/ 	.short	(.L_1 - .L_0)
	.align		4
.L_0:
        /*0004*/ 	.word	index@(default_function_kernel)
        /*0008*/ 	.word	0x0000000e


	//----- nvinfo : EIATTR_FRAME_SIZE
	.align		4
.L_1:
        /*000c*/ 	.byte	0x04, 0x11
        /*000e*/ 	.short	(.L_3 - .L_2)
	.align		4
.L_2:
        /*0010*/ 	.word	index@(default_function_kernel)
        /*0014*/ 	.word	0x00000000


	//----- nvinfo : EIATTR_MIN_STACK_SIZE
	.align		4
.L_3:
        /*0018*/ 	.byte	0x04, 0x12
        /*001a*/ 	.short	(.L_5 - .L_4)
	.align		4
.L_4:
        /*001c*/ 	.word	index@(default_function_kernel)
        /*0020*/ 	.word	0x00000000
.L_5:


//--------------------- .nv.compat                --------------------------
	.section	.nv.compat,"",@"SHT_CUDA_COMPAT_INFO"
	.align	4
        /*0000*/ 	.byte	0x02, 0x09, 0x00, 0x00, 0x02, 0x02, 0x01, 0x00, 0x02, 0x05, 0x05, 0x00, 0x03, 0x07, 0x01, 0x01
        /*0010*/ 	.byte	0x02, 0x03, 0x00, 0x00, 0x02, 0x06, 0x01, 0x00, 0x04, 0x0b, 0x08, 0x00, 0x09, 0x00, 0x00, 0x00
        /*0020*/ 	.byte	0x00, 0x00, 0x00, 0x00


//--------------------- .nv.info.default_function_kernel --------------------------
	.section	.nv.info.default_function_kernel,"",@"SHT_CUDA_INFO"
	.sectionflags	@""
	.align	4


	//----- nvinfo : EIATTR_CUDA_API_VERSION
	.align		4
        /*0000*/ 	.byte	0x04, 0x37
        /*0002*/ 	.short	(.L_7 - .L_6)
.L_6:
        /*0004*/ 	.word	0x00000082


	//----- nvinfo : EIATTR_KPARAM_INFO
	.align		4
.L_7:
        /*0008*/ 	.byte	0x04, 0x17
        /*000a*/ 	.short	(.L_9 - .L_8)
.L_8:
        /*000c*/ 	.word	0x00000000
        /*0010*/ 	.short	0x0001
        /*0012*/ 	.short	0x0008
        /*0014*/ 	.byte	0x00, 0xf5, 0x21, 0x00


	//----- nvinfo : EIATTR_KPARAM_INFO
	.align		4
.L_9:
        /*0018*/ 	.byte	0x04, 0x17
        /*001a*/ 	.short	(.L_11 - .L_10)
.L_10:
        /*001c*/ 	.word	0x00000000
        /*0020*/ 	.short	0x0000
        /*0022*/ 	.short	0x0000
        /*0024*/ 	.byte	0x00, 0xf5, 0x21, 0x00


	//----- nvinfo : EIATTR_SPARSE_MMA_MASK
	.align		4
.L_11:
        /*0028*/ 	.byte	0x03, 0x50
        /*002a*/ 	.short	0x0000


	//----- nvinfo : EIATTR_MAXREG_COUNT
	.align		4
        /*002c*/ 	.byte	0x03, 0x1b
        /*002e*/ 	.short	0x00ff


	//----- nvinfo : EIATTR_MERCURY_ISA_VERSION
	.align		4
        /*0030*/ 	.byte	0x03, 0x5f
        /*0032*/ 	.short	0x0101


	//----- nvinfo : EIATTR_VRC_CTA_INIT_COUNT
	.align		4
        /*0034*/ 	.byte	0x02, 0x4a
	.zero		1
	.zero		1


	//----- nvinfo : EIATTR_EXIT_INSTR_OFFSETS
	.align		4
        /*0038*/ 	.byte	0x04, 0x1c
        /*003a*/ 	.short	(.L_13 - .L_12)


	//   ....[0]....
.L_12:
        /*003c*/ 	.word	0x000001b0


	//----- nvinfo : EIATTR_MAX_THREADS
	.align		4
.L_13:
        /*0040*/ 	.byte	0x04, 0x05
        /*0042*/ 	.short	(.L_15 - .L_14)
.L_14:
        /*0044*/ 	.word	0x00000020
        /*0048*/ 	.word	0x00000001
        /*004c*/ 	.word	0x00000001


	//----- nvinfo : EIATTR_CRS_STACK_SIZE
	.align		4
.L_15:
        /*0050*/ 	.byte	0x04, 0x1e
        /*0052*/ 	.short	(.L_17 - .L_16)
.L_16:
        /*0054*/ 	.word	0x00000000


	//----- nvinfo : EIATTR_CBANK_PARAM_SIZE
	.align		4
.L_17:
        /*0058*/ 	.byte	0x03, 0x19
        /*005a*/ 	.short	0x0010


	//----- nvinfo : EIATTR_PARAM_CBANK
	.align		4
        /*005c*/ 	.byte	0x04, 0x0a
        /*005e*/ 	.short	(.L_19 - .L_18)
	.align		4
.L_18:
        /*0060*/ 	.word	index@(.nv.constant0.default_function_kernel)
        /*0064*/ 	.short	0x0380
        /*0066*/ 	.short	0x0010


	//----- nvinfo : EIATTR_SW_WAR
	.align		4
.L_19:
        /*0068*/ 	.byte	0x04, 0x36
        /*006a*/ 	.short	(.L_21 - .L_20)
.L_20:
        /*006c*/ 	.word	0x00000008
.L_21:


//--------------------- .nv.callgraph             --------------------------
	.section	.nv.callgraph,"",@"SHT_CUDA_CALLGRAPH"
	.align	4
	.sectionentsize	8
	.align		4
        /*0000*/ 	.word	0x00000000
	.align		4
        /*0004*/ 	.word	0xffffffff
	.align		4
        /*0008*/ 	.word	0x00000000
	.align		4
        /*000c*/ 	.word	0xfffffffe
	.align		4
        /*0010*/ 	.word	0x00000000
	.align		4
        /*0014*/ 	.word	0xfffffffd
	.align		4
        /*0018*/ 	.word	0x00000000
	.align		4
        /*001c*/ 	.word	0xfffffffc


//--------------------- .text.default_function_kernel --------------------------
	.section	.text.default_function_kernel,"ax",@progbits
	.align	128
        .global         default_function_kernel
        .type           default_function_kernel,@function
        .size           default_function_kernel,(.L_x_3 - default_function_kernel)
        .other          default_function_kernel,@"STO_CUDA_ENTRY STV_DEFAULT"
default_function_kernel:
.text.default_function_kernel:
[----:B------:R-:W-:Y:S01]  /*0000*/  LDC R1, c[0x0][0x37c] ;  /* 0x0000df00ff017b82 */ /* 0x000fe20000000800 */
[----:B------:R-:W0:Y:S07]  /*0010*/  S2R R9, SR_CTAID.X ;  /* 0x0000000000097919 */ /* 0x000e2e0000002500 */
[----:B------:R-:W1:Y:S01]  /*0020*/  LDC.64 R4, c[0x0][0x380] ;  /* 0x0000e000ff047b82 */ /* 0x000e620000000a00 */
[----:B------:R-:W2:Y:S01]  /*0030*/  LDCU.64 UR4, c[0x0][0x358] ;  /* 0x00006b00ff0477ac */ /* 0x000ea20008000a00 */
[----:B------:R-:W-:Y:S01]  /*0040*/  BSSY.RECONVERGENT B0, `(.L_x_0) ;  /* 0x0000015000007945 */ /* 0x000fe20003800200 */
[----:B------:R-:W3:Y:S01]  /*0050*/  S2R R11, SR_TID.X ;  /* 0x00000000000b7919 */ /* 0x000ee20000002100 */
[----:B0-----:R-:W-:Y:S01]  /*0060*/  IMAD.SHL.U32 R0, R9, 0x2, RZ ;  /* 0x0000000209007824 */ /* 0x001fe200078e00ff */
[----:B---3--:R-:W-:-:S02]  /*0070*/  SHF.R.U32.HI R7, RZ, 0x4, R11 ;  /* 0x00000004ff077819 */ /* 0x008fc4000001160b */
[----:B------:R-:W-:Y:S02]  /*0080*/  LOP3.LUT P1, RZ, R11, 0xe, RZ, 0xc0, !PT ;  /* 0x0000000e0bff7812 */ /* 0x000fe4000782c0ff */
[----:B------:R-:W-:Y:S01]  /*0090*/  LOP3.LUT P0, RZ, R0, R7, RZ, 0xfc, !PT ;  /* 0x0000000700ff7212 */ /* 0x000fe2000780fcff */
[----:B------:R-:W-:-:S03]  /*00a0*/  IMAD.SHL.U32 R0, R9, 0x20, RZ ;  /* 0x0000002009007824 */ /* 0x000fc600078e00ff */
[----:B------:R-:W-:Y:S02]  /*00b0*/  PLOP3.LUT P0, PT, P0, P1, PT, 0x2f, 0xf2 ;  /* 0x0000000000f2781c */ /* 0x000fe40000702577 */
[----:B------:R-:W-:Y:S02]  /*00c0*/  LOP3.LUT R3, R0, R11, RZ, 0xfc, !PT ;  /* 0x0000000b00037212 */ /* 0x000fe400078efcff */
[----:B------:R-:W-:-:S03]  /*00d0*/  ISETP.GT.U32.OR P0, PT, R9, 0x7, P0 ;  /* 0x000000070900780c */ /* 0x000fc60000704470 */
[----:B-1----:R-:W-:-:S04]  /*00e0*/  IMAD.WIDE.U32 R4, R3, 0x4, R4 ;  /* 0x0000000403047825 */ /* 0x002fc800078e0004 */
[----:B------:R-:W-:-:S06]  /*00f0*/  IMAD.MOV.U32 R3, RZ, RZ, RZ ;  /* 0x000000ffff037224 */ /* 0x000fcc00078e00ff */
[----:B--2---:R-:W-:Y:S05]  /*0100*/  @P0 BRA `(.L_x_1) ;  /* 0x0000000000200947 */ /* 0x004fea0003800000 */
[----:B------:R-:W-:-:S04]  /*0110*/  LOP3.LUT R0, R11, 0xf, RZ, 0xc0, !PT ;  /* 0x0000000f0b007812 */ /* 0x000fc800078ec0ff */
[----:B------:R-:W-:-:S13]  /*0120*/  ISETP.NE.AND P0, PT, R0, 0xf, PT ;  /* 0x0000000f0000780c */ /* 0x000fda0003f05270 */
[----:B------:R-:W-:Y:S05]  /*0130*/  @!P0 BRA `(.L_x_1) ;  /* 0x0000000000148947 */ /* 0x000fea0003800000 */
[----:B------:R-:W0:Y:S01]  /*0140*/  LDC.64 R2, c[0x0][0x388] ;  /* 0x0000e200ff027b82 */ /* 0x000e220000000a00 */
[----:B------:R-:W-:-:S04]  /*0150*/  IMAD R0, R9, 0x1a, R0 ;  /* 0x0000001a09007824 */ /* 0x000fc800078e0200 */
[----:B------:R-:W-:-:S04]  /*0160*/  IMAD R7, R7, 0xd, R0 ;  /* 0x0000000d07077824 */ /* 0x000fc800078e0200 */
[----:B0-----:R-:W-:-:S06]  /*0170*/  IMAD.WIDE.U32 R2, R7, 0x4, R2 ;  /* 0x0000000407027825 */ /* 0x001fcc00078e0002 */
[----:B------:R0:W5:Y:S02]  /*0180*/  LDG.E.CONSTANT R3, desc[UR4][R2.64+-0x3c] ;  /* 0xffffc40402037981 */ /* 0x000164000c1e9900 */
.L_x_1:
[----:B------:R-:W-:Y:S05]  /*0190*/  BSYNC.RECONVERGENT B0 ;  /* 0x0000000000007941 */ /* 0x000fea0003800200 */
.L_x_0:
[----:B-----5:R-:W-:Y:S01]  /*01a0*/  STG.E desc[UR4][R4.64], R3 ;  /* 0x0000000304007986 */ /* 0x020fe2000c101904 */
[----:B------:R-:W-:Y:S05]  /*01b0*/  EXIT ;  /* 0x000000000000794d */ /* 0x000fea0003800000 */
.L_x_2:
[----:B------:R-:W-:-:S00]  /*01c0*/  BRA `(.L_x_2) ;  /* 0xfffffffc00fc7947 */ /* 0x000fc0000383ffff */
[----:B------:R-:W-:-:S00]  /*01d0*/  NOP ;  /* 0x0000000000007918 */ /* 0x000fc00000000000 */
        /* <DEDUP_REMOVED lines=10> */
.L_x_3:


//--------------------- .nv.shared.reserved.0     --------------------------
	.section	.nv.shared.reserved.0,"aw",@nobits
	.weak		__nv_reservedSMEM_offset_0_alias
	.size		__nv_reservedSMEM_offset_0_alias, 0, 64
	.other		__nv_reservedSMEM_offset_0_alias,@"STO_CUDA_RESERVED_SHARED STV_DEFAULT"
__nv_reservedSMEM_offset_0_alias:
	.zero		0
	.zero		64


//--------------------- .nv.constant0.default_function_kernel --------------------------
	.section	.nv.constant0.default_function_kernel,"a",@progbits
	.sectionflags	@""
	.align	4
.nv.constant0.default_function_kernel:
	.zero		912


//--------------------- SYMBOLS --------------------------

	.type		.nv.reservedSmem.offset0,@object
	.size		.nv.reservedSmem.offset0,0x4
